//
// Generated by NVIDIA NVVM Compiler
//
// Compiler Build ID: CL-36424714
// Cuda compilation tools, release 13.0, V13.0.88
// Based on NVVM 20.0.0
//

.version 9.0
.target sm_100
.address_size 64

	// .globl	_Z11eliminationPdS_iii

.visible .entry _Z11eliminationPdS_iii(
	.param .u64 .ptr .align 1 _Z11eliminationPdS_iii_param_0,
	.param .u64 .ptr .align 1 _Z11eliminationPdS_iii_param_1,
	.param .u32 _Z11eliminationPdS_iii_param_2,
	.param .u32 _Z11eliminationPdS_iii_param_3,
	.param .u32 _Z11eliminationPdS_iii_param_4
)
{
	.reg .pred 	%p<18>;
	.reg .b32 	%r<70>;
	.reg .b64 	%rd<29>;
	.reg .b64 	%fd<26>;

	ld.param.u64 	%rd5, [_Z11eliminationPdS_iii_param_0];
	ld.param.u64 	%rd6, [_Z11eliminationPdS_iii_param_1];
	ld.param.u32 	%r44, [_Z11eliminationPdS_iii_param_2];
	ld.param.u32 	%r43, [_Z11eliminationPdS_iii_param_3];
	ld.param.u32 	%r45, [_Z11eliminationPdS_iii_param_4];
	cvta.to.global.u64 	%rd1, %rd6;
	mov.u32 	%r46, %tid.x;
	mov.u32 	%r47, %ctaid.x;
	mul.lo.s32 	%r1, %r43, %r44;
	mad.lo.s32 	%r48, %r45, %r47, %r46;
	mul.lo.s32 	%r2, %r48, %r44;
	add.s32 	%r63, %r2, %r43;
	add.s32 	%r4, %r2, %r44;
	setp.ge.s32 	%p1, %r1, %r2;
	mul.lo.s32 	%r50, %r44, %r44;
	setp.ge.s32 	%p2, %r2, %r50;
	or.pred  	%p3, %p1, %p2;
	@%p3 bra 	$L__BB0_22;
	setp.lt.s32 	%p4, %r43, 0;
	@%p4 bra 	$L__BB0_14;
	max.s32 	%r51, %r2, %r63;
	sub.s32 	%r52, %r51, %r2;
	add.s32 	%r5, %r52, 1;
	and.b32  	%r6, %r5, 15;
	setp.lt.u32 	%p5, %r52, 15;
	mov.u32 	%r67, %r2;
	@%p5 bra 	$L__BB0_5;
	and.b32  	%r53, %r5, -16;
	neg.s32 	%r66, %r53;
	add.s64 	%rd2, %rd1, 64;
	mov.u32 	%r67, %r2;
$L__BB0_4:
	.pragma "nounroll";
	mul.wide.s32 	%rd7, %r67, 8;
	add.s64 	%rd8, %rd2, %rd7;
	mov.b64 	%rd9, 0;
	st.global.u64 	[%rd8+-64], %rd9;
	st.global.u64 	[%rd8+-56], %rd9;
	st.global.u64 	[%rd8+-48], %rd9;
	st.global.u64 	[%rd8+-40], %rd9;
	st.global.u64 	[%rd8+-32], %rd9;
	st.global.u64 	[%rd8+-24], %rd9;
	st.global.u64 	[%rd8+-16], %rd9;
	st.global.u64 	[%rd8+-8], %rd9;
	st.global.u64 	[%rd8], %rd9;
	st.global.u64 	[%rd8+8], %rd9;
	st.global.u64 	[%rd8+16], %rd9;
	st.global.u64 	[%rd8+24], %rd9;
	st.global.u64 	[%rd8+32], %rd9;
	st.global.u64 	[%rd8+40], %rd9;
	st.global.u64 	[%rd8+48], %rd9;
	st.global.u64 	[%rd8+56], %rd9;
	add.s32 	%r67, %r67, 16;
	add.s32 	%r66, %r66, 16;
	setp.eq.s32 	%p6, %r66, 0;
	@%p6 bra 	$L__BB0_5;
	bra.uni 	$L__BB0_4;
$L__BB0_5:
	setp.eq.s32 	%p7, %r6, 0;
	@%p7 bra 	$L__BB0_14;
	and.b32  	%r9, %r5, 7;
	setp.lt.u32 	%p8, %r6, 8;
	@%p8 bra 	$L__BB0_8;
	mul.wide.s32 	%rd10, %r67, 8;
	add.s64 	%rd11, %rd1, %rd10;
	mov.b64 	%rd12, 0;
	st.global.u64 	[%rd11], %rd12;
	st.global.u64 	[%rd11+8], %rd12;
	st.global.u64 	[%rd11+16], %rd12;
	st.global.u64 	[%rd11+24], %rd12;
	st.global.u64 	[%rd11+32], %rd12;
	st.global.u64 	[%rd11+40], %rd12;
	st.global.u64 	[%rd11+48], %rd12;
	st.global.u64 	[%rd11+56], %rd12;
	add.s32 	%r67, %r67, 8;
$L__BB0_8:
	setp.eq.s32 	%p9, %r9, 0;
	@%p9 bra 	$L__BB0_14;
	and.b32  	%r12, %r5, 3;
	setp.lt.u32 	%p10, %r9, 4;
	@%p10 bra 	$L__BB0_11;
	mul.wide.s32 	%rd13, %r67, 8;
	add.s64 	%rd14, %rd1, %rd13;
	mov.b64 	%rd15, 0;
	st.global.u64 	[%rd14], %rd15;
	st.global.u64 	[%rd14+8], %rd15;
	st.global.u64 	[%rd14+16], %rd15;
	st.global.u64 	[%rd14+24], %rd15;
	add.s32 	%r67, %r67, 4;
$L__BB0_11:
	setp.eq.s32 	%p11, %r12, 0;
	@%p11 bra 	$L__BB0_14;
	neg.s32 	%r60, %r12;
$L__BB0_13:
	.pragma "nounroll";
	mul.wide.s32 	%rd16, %r67, 8;
	add.s64 	%rd17, %rd1, %rd16;
	mov.b64 	%rd18, 0;
	st.global.u64 	[%rd17], %rd18;
	add.s32 	%r67, %r67, 1;
	add.s32 	%r60, %r60, 1;
	setp.ne.s32 	%p12, %r60, 0;
	@%p12 bra 	$L__BB0_13;
$L__BB0_14:
	add.s32 	%r64, %r63, 1;
	setp.ge.s32 	%p13, %r64, %r4;
	@%p13 bra 	$L__BB0_22;
	cvta.to.global.u64 	%rd19, %rd5;
	mul.wide.s32 	%rd20, %r63, 8;
	add.s64 	%rd3, %rd19, %rd20;
	sub.s32 	%r21, %r1, %r2;
	not.b32 	%r54, %r43;
	add.s32 	%r55, %r44, %r54;
	sub.s32 	%r56, %r44, %r43;
	add.s32 	%r22, %r56, -2;
	and.b32  	%r23, %r55, 3;
	setp.eq.s32 	%p14, %r23, 0;
	@%p14 bra 	$L__BB0_19;
	mul.wide.s32 	%rd21, %r21, 8;
	add.s64 	%rd4, %rd1, %rd21;
	neg.s32 	%r62, %r23;
$L__BB0_17:
	.pragma "nounroll";
	mul.wide.s32 	%rd22, %r64, 8;
	add.s64 	%rd23, %rd4, %rd22;
	add.s64 	%rd24, %rd1, %rd22;
	ld.global.f64 	%fd1, [%rd24];
	ld.global.f64 	%fd2, [%rd3];
	ld.global.f64 	%fd3, [%rd23];
	mul.f64 	%fd4, %fd2, %fd3;
	sub.f64 	%fd5, %fd1, %fd4;
	st.global.f64 	[%rd24], %fd5;
	add.s32 	%r64, %r64, 1;
	add.s32 	%r63, %r63, 1;
	add.s32 	%r62, %r62, 1;
	setp.ne.s32 	%p15, %r62, 0;
	@%p15 bra 	$L__BB0_17;
	add.s32 	%r64, %r63, 1;
$L__BB0_19:
	setp.lt.u32 	%p16, %r22, 3;
	@%p16 bra 	$L__BB0_22;
	sub.s32 	%r68, %r64, %r4;
	mul.wide.s32 	%rd27, %r21, 8;
$L__BB0_21:
	mul.wide.s32 	%rd25, %r64, 8;
	add.s64 	%rd26, %rd1, %rd25;
	ld.global.f64 	%fd6, [%rd26];
	ld.global.f64 	%fd7, [%rd3];
	add.s64 	%rd28, %rd26, %rd27;
	ld.global.f64 	%fd8, [%rd28];
	mul.f64 	%fd9, %fd7, %fd8;
	sub.f64 	%fd10, %fd6, %fd9;
	st.global.f64 	[%rd26], %fd10;
	ld.global.f64 	%fd11, [%rd26+8];
	ld.global.f64 	%fd12, [%rd3];
	ld.global.f64 	%fd13, [%rd28+8];
	mul.f64 	%fd14, %fd12, %fd13;
	sub.f64 	%fd15, %fd11, %fd14;
	st.global.f64 	[%rd26+8], %fd15;
	ld.global.f64 	%fd16, [%rd26+16];
	ld.global.f64 	%fd17, [%rd3];
	ld.global.f64 	%fd18, [%rd28+16];
	mul.f64 	%fd19, %fd17, %fd18;
	sub.f64 	%fd20, %fd16, %fd19;
	st.global.f64 	[%rd26+16], %fd20;
	ld.global.f64 	%fd21, [%rd26+24];
	ld.global.f64 	%fd22, [%rd3];
	ld.global.f64 	%fd23, [%rd28+24];
	mul.f64 	%fd24, %fd22, %fd23;
	sub.f64 	%fd25, %fd21, %fd24;
	st.global.f64 	[%rd26+24], %fd25;
	add.s32 	%r64, %r64, 4;
	add.s32 	%r68, %r68, 4;
	setp.ne.s32 	%p17, %r68, 0;
	@%p17 bra 	$L__BB0_21;
$L__BB0_22:
	ret;

}
	// .globl	_Z10scaleIndexPdS_ii
.visible .entry _Z10scaleIndexPdS_ii(
	.param .u64 .ptr .align 1 _Z10scaleIndexPdS_ii_param_0,
	.param .u64 .ptr .align 1 _Z10scaleIndexPdS_ii_param_1,
	.param .u32 _Z10scaleIndexPdS_ii_param_2,
	.param .u32 _Z10scaleIndexPdS_ii_param_3
)
{
	.reg .pred 	%p<2>;
	.reg .b32 	%r<8>;
	.reg .b64 	%rd<13>;
	.reg .b64 	%fd<4>;

	ld.param.u64 	%rd2, [_Z10scaleIndexPdS_ii_param_0];
	ld.param.u64 	%rd3, [_Z10scaleIndexPdS_ii_param_1];
	ld.param.u32 	%r3, [_Z10scaleIndexPdS_ii_param_2];
	ld.param.u32 	%r4, [_Z10scaleIndexPdS_ii_param_3];
	cvta.to.global.u64 	%rd1, %rd3;
	mov.u32 	%r5, %tid.x;
	add.s32 	%r6, %r5, %r4;
	add.s32 	%r1, %r6, 1;
	mad.lo.s32 	%r2, %r4, %r3, %r4;
	mul.wide.s32 	%rd4, %r2, 8;
	add.s64 	%rd5, %rd1, %rd4;
	mov.b64 	%rd6, 4607182418800017408;
	st.global.u64 	[%rd5], %rd6;
	setp.ge.s32 	%p1, %r1, %r3;
	@%p1 bra 	$L__BB1_2;
	cvta.to.global.u64 	%rd7, %rd2;
	mad.lo.s32 	%r7, %r1, %r3, %r4;
	mul.wide.s32 	%rd8, %r7, 8;
	add.s64 	%rd9, %rd7, %rd8;
	ld.global.f64 	%fd1, [%rd9];
	add.s64 	%rd11, %rd7, %rd4;
	ld.global.f64 	%fd2, [%rd11];
	div.rn.f64 	%fd3, %fd1, %fd2;
	add.s64 	%rd12, %rd1, %rd8;
	st.global.f64 	[%rd12], %fd3;
$L__BB1_2:
	ret;

}


// ===== COMPILED SASS (sm_100) =====

	.target	sm_100

	.elftype	@"ET_EXEC"


//--------------------- .note.nv.tkinfo           --------------------------
	.section	.note.nv.tkinfo,"",@"SHT_NOTE"
	.sectionflags	@"SHF_NOTE_NV_TKINFO"
	.tkinfo
        /*0018*/ 	.word	0x00000002
        /*0030*/ 	.string	""
        /*0030*/ 	.string	"ptxas"
        /*0030*/ 	.string	"Cuda compilation tools, release 13.0, V13.0.88"
        /*0030*/ 	.string	"Build cuda_13.0.r13.0/compiler.36424714_0"
        /*0030*/ 	.string	"-arch sm_100 -m 64 "



//--------------------- .note.nv.cuinfo           --------------------------
	.section	.note.nv.cuinfo,"",@"SHT_NOTE"
	.sectionflags	@"SHF_NOTE_NV_CUINFO"
        /*0018*/ 	.short	0x0002
        /*001a*/ 	.short	0x0064
        /*001c*/ 	.short	0x0082
	.zero		2


//--------------------- .nv.info                  --------------------------
	.section	.nv.info,"",@"SHT_CUDA_INFO"
	.align	4


	//----- nvinfo : EIATTR_REGCOUNT
	.align		4
        /*0000*/ 	.byte	0x04, 0x2f
        /*0002*/ 	.short	(.L_1 - .L_0)
	.align		4
.L_0:
        /*0004*/ 	.word	index@(_Z11eliminationPdS_iii)
        /*0008*/ 	.word	0x00000017


	//----- nvinfo : EIATTR_FRAME_SIZE
	.align		4
.L_1:
        /*000c*/ 	.byte	0x04, 0x11
        /*000e*/ 	.short	(.L_3 - .L_2)
	.align		4
.L_2:
        /*0010*/ 	.word	index@(_Z11eliminationPdS_iii)
        /*0014*/ 	.word	0x00000000


	//----- nvinfo : EIATTR_REGCOUNT
	.align		4
.L_3:
        /*0018*/ 	.byte	0x04, 0x2f
        /*001a*/ 	.short	(.L_5 - .L_4)
	.align		4
.L_4:
        /*001c*/ 	.word	index@(_Z10scaleIndexPdS_ii)
        /*0020*/ 	.word	0x00000019


	//----- nvinfo : EIATTR_FRAME_SIZE
	.align		4
.L_5:
        /*0024*/ 	.byte	0x04, 0x11
        /*0026*/ 	.short	(.L_7 - .L_6)
	.align		4
.L_6:
        /*0028*/ 	.word	index@($__internal_0_$__cuda_sm20_div_rn_f64_full)
        /*002c*/ 	.word	0x00000000


	//----- nvinfo : EIATTR_FRAME_SIZE
	.align		4
.L_7:
        /*0030*/ 	.byte	0x04, 0x11
        /*0032*/ 	.short	(.L_9 - .L_8)
	.align		4
.L_8:
        /*0034*/ 	.word	index@(_Z10scaleIndexPdS_ii)
        /*0038*/ 	.word	0x00000000


	//----- nvinfo : EIATTR_MIN_STACK_SIZE
	.align		4
.L_9:
        /*003c*/ 	.byte	0x04, 0x12
        /*003e*/ 	.short	(.L_11 - .L_10)
	.align		4
.L_10:
        /*0040*/ 	.word	index@(_Z10scaleIndexPdS_ii)
        /*0044*/ 	.word	0x00000000


	//----- nvinfo : EIATTR_MIN_STACK_SIZE
	.align		4
.L_11:
        /*0048*/ 	.byte	0x04, 0x12
        /*004a*/ 	.short	(.L_13 - .L_12)
	.align		4
.L_12:
        /*004c*/ 	.word	index@(_Z11eliminationPdS_iii)
        /*0050*/ 	.word	0x00000000
.L_13:


//--------------------- .nv.compat                --------------------------
	.section	.nv.compat,"",@"SHT_CUDA_COMPAT_INFO"
	.align	4
        /*0000*/ 	.byte	0x02, 0x09, 0x00, 0x00, 0x02, 0x02, 0x01, 0x00, 0x02, 0x05, 0x05, 0x00, 0x03, 0x07, 0x01, 0x01
        /*0010*/ 	.byte	0x02, 0x03, 0x00, 0x00, 0x02, 0x06, 0x01, 0x00, 0x04, 0x0b, 0x08, 0x00, 0x01, 0x00, 0x00, 0x00
        /*0020*/ 	.byte	0x00, 0x00, 0x00, 0x00


//--------------------- .nv.info._Z10scaleIndexPdS_ii --------------------------
	.section	.nv.info._Z10scaleIndexPdS_ii,"",@"SHT_CUDA_INFO"
	.sectionflags	@""
	.align	4


	//----- nvinfo : EIATTR_CUDA_API_VERSION
	.align		4
        /*0000*/ 	.byte	0x04, 0x37
        /*0002*/ 	.short	(.L_15 - .L_14)
.L_14:
        /*0004*/ 	.word	0x00000082


	//----- nvinfo : EIATTR_KPARAM_INFO
	.align		4
.L_15:
        /*0008*/ 	.byte	0x04, 0x17
        /*000a*/ 	.short	(.L_17 - .L_16)
.L_16:
        /*000c*/ 	.word	0x00000000
        /*0010*/ 	.short	0x0003
        /*0012*/ 	.short	0x0014
        /*0014*/ 	.byte	0x00, 0xf0, 0x11, 0x00


	//----- nvinfo : EIATTR_KPARAM_INFO
	.align		4
.L_17:
        /*0018*/ 	.byte	0x04, 0x17
        /*001a*/ 	.short	(.L_19 - .L_18)
.L_18:
        /*001c*/ 	.word	0x00000000
        /*0020*/ 	.short	0x0002
        /*0022*/ 	.short	0x0010
        /*0024*/ 	.byte	0x00, 0xf0, 0x11, 0x00


	//----- nvinfo : EIATTR_KPARAM_INFO
	.align		4
.L_19:
        /*0028*/ 	.byte	0x04, 0x17
        /*002a*/ 	.short	(.L_21 - .L_20)
.L_20:
        /*002c*/ 	.word	0x00000000
        /*0030*/ 	.short	0x0001
        /*0032*/ 	.short	0x0008
        /*0034*/ 	.byte	0x00, 0xf5, 0x21, 0x00


	//----- nvinfo : EIATTR_KPARAM_INFO
	.align		4
.L_21:
        /*0038*/ 	.byte	0x04, 0x17
        /*003a*/ 	.short	(.L_23 - .L_22)
.L_22:
        /*003c*/ 	.word	0x00000000
        /*0040*/ 	.short	0x0000
        /*0042*/ 	.short	0x0000
        /*0044*/ 	.byte	0x00, 0xf5, 0x21, 0x00


	//----- nvinfo : EIATTR_SPARSE_MMA_MASK
	.align		4
.L_23:
        /*0048*/ 	.byte	0x03, 0x50
        /*004a*/ 	.short	0x0000


	//----- nvinfo : EIATTR_MAXREG_COUNT
	.align		4
        /*004c*/ 	.byte	0x03, 0x1b
        /*004e*/ 	.short	0x00ff


	//----- nvinfo : EIATTR_MERCURY_ISA_VERSION
	.align		4
        /*0050*/ 	.byte	0x03, 0x5f
        /*0052*/ 	.short	0x0101


	//----- nvinfo : EIATTR_VRC_CTA_INIT_COUNT
	.align		4
        /*0054*/ 	.byte	0x02, 0x4a
	.zero		1
	.zero		1


	//----- nvinfo : EIATTR_EXIT_INSTR_OFFSETS
	.align		4
        /*0058*/ 	.byte	0x04, 0x1c
        /*005a*/ 	.short	(.L_25 - .L_24)


	//   ....[0]....
.L_24:
        /*005c*/ 	.word	0x000000c0


	//   ....[1]....
        /*0060*/ 	.word	0x00000280


	//----- nvinfo : EIATTR_CRS_STACK_SIZE
	.align		4
.L_25:
        /*0064*/ 	.byte	0x04, 0x1e
        /*0066*/ 	.short	(.L_27 - .L_26)
.L_26:
        /*0068*/ 	.word	0x00000000


	//----- nvinfo : EIATTR_CBANK_PARAM_SIZE
	.align		4
.L_27:
        /*006c*/ 	.byte	0x03, 0x19
        /*006e*/ 	.short	0x0018


	//----- nvinfo : EIATTR_PARAM_CBANK
	.align		4
        /*0070*/ 	.byte	0x04, 0x0a
        /*0072*/ 	.short	(.L_29 - .L_28)
	.align		4
.L_28:
        /*0074*/ 	.word	index@(.nv.constant0._Z10scaleIndexPdS_ii)
        /*0078*/ 	.short	0x0380
        /*007a*/ 	.short	0x0018


	//----- nvinfo : EIATTR_SW_WAR
	.align		4
.L_29:
        /*007c*/ 	.byte	0x04, 0x36
        /*007e*/ 	.short	(.L_31 - .L_30)
.L_30:
        /*0080*/ 	.word	0x00000008
.L_31:


//--------------------- .nv.info._Z11eliminationPdS_iii --------------------------
	.section	.nv.info._Z11eliminationPdS_iii,"",@"SHT_CUDA_INFO"
	.sectionflags	@""
	.align	4


	//----- nvinfo : EIATTR_CUDA_API_VERSION
	.align		4
        /*0000*/ 	.byte	0x04, 0x37
        /*0002*/ 	.short	(.L_33 - .L_32)
.L_32:
        /*0004*/ 	.word	0x00000082


	//----- nvinfo : EIATTR_KPARAM_INFO
	.align		4
.L_33:
        /*0008*/ 	.byte	0x04, 0x17
        /*000a*/ 	.short	(.L_35 - .L_34)
.L_34:
        /*000c*/ 	.word	0x00000000
        /*0010*/ 	.short	0x0004
        /*0012*/ 	.short	0x0018
        /*0014*/ 	.byte	0x00, 0xf0, 0x11, 0x00


	//----- nvinfo : EIATTR_KPARAM_INFO
	.align		4
.L_35:
        /*0018*/ 	.byte	0x04, 0x17
        /*001a*/ 	.short	(.L_37 - .L_36)
.L_36:
        /*001c*/ 	.word	0x00000000
        /*0020*/ 	.short	0x0003
        /*0022*/ 	.short	0x0014
        /*0024*/ 	.byte	0x00, 0xf0, 0x11, 0x00


	//----- nvinfo : EIATTR_KPARAM_INFO
	.align		4
.L_37:
        /*0028*/ 	.byte	0x04, 0x17
        /*002a*/ 	.short	(.L_39 - .L_38)
.L_38:
        /*002c*/ 	.word	0x00000000
        /*0030*/ 	.short	0x0002
        /*0032*/ 	.short	0x0010
        /*0034*/ 	.byte	0x00, 0xf0, 0x11, 0x00


	//----- nvinfo : EIATTR_KPARAM_INFO
	.align		4
.L_39:
        /*0038*/ 	.byte	0x04, 0x17
        /*003a*/ 	.short	(.L_41 - .L_40)
.L_40:
        /*003c*/ 	.word	0x00000000
        /*0040*/ 	.short	0x0001
        /*0042*/ 	.short	0x0008
        /*0044*/ 	.byte	0x00, 0xf5, 0x21, 0x00


	//----- nvinfo : EIATTR_KPARAM_INFO
	.align		4
.L_41:
        /*0048*/ 	.byte	0x04, 0x17
        /*004a*/ 	.short	(.L_43 - .L_42)
.L_42:
        /*004c*/ 	.word	0x00000000
        /*0050*/ 	.short	0x0000
        /*0052*/ 	.short	0x0000
        /*0054*/ 	.byte	0x00, 0xf5, 0x21, 0x00


	//----- nvinfo : EIATTR_SPARSE_MMA_MASK
	.align		4
.L_43:
        /*0058*/ 	.byte	0x03, 0x50
        /*005a*/ 	.short	0x0000


	//----- nvinfo : EIATTR_MAXREG_COUNT
	.align		4
        /*005c*/ 	.byte	0x03, 0x1b
        /*005e*/ 	.short	0x00ff


	//----- nvinfo : EIATTR_MERCURY_ISA_VERSION
	.align		4
        /*0060*/ 	.byte	0x03, 0x5f
        /*0062*/ 	.short	0x0101


	//----- nvinfo : EIATTR_VRC_CTA_INIT_COUNT
	.align		4
        /*0064*/ 	.byte	0x02, 0x4a
	.zero		1
	.zero		1


	//----- nvinfo : EIATTR_EXIT_INSTR_OFFSETS
	.align		4
        /*0068*/ 	.byte	0x04, 0x1c
        /*006a*/ 	.short	(.L_45 - .L_44)


	//   ....[0]....
.L_44:
        /*006c*/ 	.word	0x000000b0


	//   ....[1]....
        /*0070*/ 	.word	0x00000600


	//   ....[2]....
        /*0074*/ 	.word	0x000007b0


	//   ....[3]....
        /*0078*/ 	.word	0x00000980


	//----- nvinfo : EIATTR_CRS_STACK_SIZE
	.align		4
.L_45:
        /*007c*/ 	.byte	0x04, 0x1e
        /*007e*/ 	.short	(.L_47 - .L_46)
.L_46:
        /*0080*/ 	.word	0x00000000


	//----- nvinfo : EIATTR_CBANK_PARAM_SIZE
	.align		4
.L_47:
        /*0084*/ 	.byte	0x03, 0x19
        /*0086*/ 	.short	0x001c


	//----- nvinfo : EIATTR_PARAM_CBANK
	.align		4
        /*0088*/ 	.byte	0x04, 0x0a
        /*008a*/ 	.short	(.L_49 - .L_48)
	.align		4
.L_48:
        /*008c*/ 	.word	index@(.nv.constant0._Z11eliminationPdS_iii)
        /*0090*/ 	.short	0x0380
        /*0092*/ 	.short	0x001c


	//----- nvinfo : EIATTR_SW_WAR
	.align		4
.L_49:
        /*0094*/ 	.byte	0x04, 0x36
        /*0096*/ 	.short	(.L_51 - .L_50)
.L_50:
        /*0098*/ 	.word	0x00000008
.L_51:


//--------------------- .nv.callgraph             --------------------------
	.section	.nv.callgraph,"",@"SHT_CUDA_CALLGRAPH"
	.align	4
	.sectionentsize	8
	.align		4
        /*0000*/ 	.word	0x00000000
	.align		4
        /*0004*/ 	.word	0xffffffff
	.align		4
        /*0008*/ 	.word	0x00000000
	.align		4
        /*000c*/ 	.word	0xfffffffe
	.align		4
        /*0010*/ 	.word	0x00000000
	.align		4
        /*0014*/ 	.word	0xfffffffd
	.align		4
        /*0018*/ 	.word	0x00000000
	.align		4
        /*001c*/ 	.word	0xfffffffc


//--------------------- .text._Z10scaleIndexPdS_ii --------------------------
	.section	.text._Z10scaleIndexPdS_ii,"ax",@progbits
	.align	128
        .global         _Z10scaleIndexPdS_ii
        .type           _Z10scaleIndexPdS_ii,@function
        .size           _Z10scaleIndexPdS_ii,(.L_x_20 - _Z10scaleIndexPdS_ii)
        .other          _Z10scaleIndexPdS_ii,@"STO_CUDA_ENTRY STV_DEFAULT"
_Z10scaleIndexPdS_ii:
.text._Z10scaleIndexPdS_ii:
[----:B------:R-:W-:Y:S01]  /*0000*/  LDC R1, c[0x0][0x37c] ;  /* 0x0000df00ff017b82 */ /* 0x000fe20000000800 */
[----:B------:R-:W0:Y:S07]  /*0010*/  S2R R0, SR_TID.X ;  /* 0x0000000000007919 */ /* 0x000e2e0000002100 */
[----:B------:R-:W1:Y:S01]  /*0020*/  LDC.64 R12, c[0x0][0x390] ;  /* 0x0000e400ff0c7b82 */ /* 0x000e620000000a00 */
[----:B------:R-:W2:Y:S01]  /*0030*/  LDCU.64 UR4, c[0x0][0x358] ;  /* 0x00006b00ff0477ac */ /* 0x000ea20008000a00 */
[----:B------:R-:W-:-:S02]  /*0040*/  IMAD.MOV.U32 R4, RZ, RZ, 0x0 ;  /* 0x00000000ff047424 */ /* 0x000fc400078e00ff */
[----:B------:R-:W-:-:S04]  /*0050*/  IMAD.MOV.U32 R5, RZ, RZ, 0x3ff00000 ;  /* 0x3ff00000ff057424 */ /* 0x000fc800078e00ff */
[----:B------:R-:W3:Y:S01]  /*0060*/  LDC.64 R2, c[0x0][0x388] ;  /* 0x0000e200ff027b82 */ /* 0x000ee20000000a00 */
[--C-:B-1----:R-:W-:Y:S02]  /*0070*/  IMAD R11, R13, R12, R13.reuse ;  /* 0x0000000c0d0b7224 */ /* 0x102fe400078e020d */
[----:B0-----:R-:W-:Y:S02]  /*0080*/  IMAD.X R9, R0, 0x1, R13, PT ;  /* 0x0000000100097824 */ /* 0x001fe400038e060d */
[----:B---3--:R-:W-:-:S03]  /*0090*/  IMAD.WIDE R2, R11, 0x8, R2 ;  /* 0x000000080b027825 */ /* 0x008fc600078e0202 */
[----:B------:R-:W-:Y:S02]  /*00a0*/  ISETP.GE.AND P0, PT, R9, R12, PT ;  /* 0x0000000c0900720c */ /* 0x000fe40003f06270 */
[----:B--2---:R0:W-:Y:S11]  /*00b0*/  STG.E.64 desc[UR4][R2.64], R4 ;  /* 0x0000000402007986 */ /* 0x0041f6000c101b04 */
[----:B------:R-:W-:Y:S05]  /*00c0*/  @P0 EXIT ;  /* 0x000000000000094d */ /* 0x000fea0003800000 */
[----:B------:R-:W0:Y:S02]  /*00d0*/  LDC.64 R6, c[0x0][0x380] ;  /* 0x0000e000ff067b82 */ /* 0x000e240000000a00 */
[----:B0-----:R-:W-:-:S06]  /*00e0*/  IMAD.WIDE R4, R11, 0x8, R6 ;  /* 0x000000080b047825 */ /* 0x001fcc00078e0206 */
[----:B------:R-:W2:Y:S01]  /*00f0*/  LDG.E.64 R4, desc[UR4][R4.64] ;  /* 0x0000000404047981 */ /* 0x000ea2000c1e1b00 */
[----:B------:R-:W-:-:S04]  /*0100*/  IMAD R0, R9, R12, R13 ;  /* 0x0000000c09007224 */ /* 0x000fc800078e020d */
[----:B------:R-:W-:-:S06]  /*0110*/  IMAD.WIDE R6, R0, 0x8, R6 ;  /* 0x0000000800067825 */ /* 0x000fcc00078e0206 */
[----:B------:R-:W3:Y:S01]  /*0120*/  LDG.E.64 R6, desc[UR4][R6.64] ;  /* 0x0000000406067981 */ /* 0x000ee2000c1e1b00 */
[----:B------:R-:W-:Y:S01]  /*0130*/  IMAD.MOV.U32 R2, RZ, RZ, 0x1 ;  /* 0x00000001ff027424 */ /* 0x000fe200078e00ff */
[----:B------:R-:W-:Y:S01]  /*0140*/  BSSY.RECONVERGENT B0, `(.L_x_0) ;  /* 0x0000010000007945 */ /* 0x000fe20003800200 */
[----:B--2---:R-:W0:Y:S01]  /*0150*/  MUFU.RCP64H R3, R5 ;  /* 0x0000000500037308 */ /* 0x004e220000001800 */
[----:B---3--:R-:W-:-:S03]  /*0160*/  FSETP.GEU.AND P1, PT, |R7|, 6.5827683646048100446e-37, PT ;  /* 0x036000000700780b */ /* 0x008fc60003f2e200 */
[----:B0-----:R-:W-:-:S08]  /*0170*/  DFMA R8, -R4, R2, 1 ;  /* 0x3ff000000408742b */ /* 0x001fd00000000102 */
[----:B------:R-:W-:-:S08]  /*0180*/  DFMA R8, R8, R8, R8 ;  /* 0x000000080808722b */ /* 0x000fd00000000008 */
[----:B------:R-:W-:-:S08]  /*0190*/  DFMA R8, R2, R8, R2 ;  /* 0x000000080208722b */ /* 0x000fd00000000002 */
[----:B------:R-:W-:-:S08]  /*01a0*/  DFMA R2, -R4, R8, 1 ;  /* 0x3ff000000402742b */ /* 0x000fd00000000108 */
[----:B------:R-:W-:-:S08]  /*01b0*/  DFMA R2, R8, R2, R8 ;  /* 0x000000020802722b */ /* 0x000fd00000000008 */
[----:B------:R-:W-:-:S08]  /*01c0*/  DMUL R8, R6, R2 ;  /* 0x0000000206087228 */ /* 0x000fd00000000000 */
[----:B------:R-:W-:-:S08]  /*01d0*/  DFMA R10, -R4, R8, R6 ;  /* 0x00000008040a722b */ /* 0x000fd00000000106 */
[----:B------:R-:W-:-:S10]  /*01e0*/  DFMA R2, R2, R10, R8 ;  /* 0x0000000a0202722b */ /* 0x000fd40000000008 */
[----:B------:R-:W-:-:S05]  /*01f0*/  FFMA R8, RZ, R5, R3 ;  /* 0x00000005ff087223 */ /* 0x000fca0000000003 */
[----:B------:R-:W-:-:S13]  /*0200*/  FSETP.GT.AND P0, PT, |R8|, 1.469367938527859385e-39, PT ;  /* 0x001000000800780b */ /* 0x000fda0003f04200 */
[----:B------:R-:W-:Y:S05]  /*0210*/  @P0 BRA P1, `(.L_x_1) ;  /* 0x0000000000080947 */ /* 0x000fea0000800000 */
[----:B------:R-:W-:-:S07]  /*0220*/  MOV R10, 0x240 ;  /* 0x00000240000a7802 */ /* 0x000fce0000000f00 */
[----:B------:R-:W-:Y:S05]  /*0230*/  CALL.REL.NOINC `($__internal_0_$__cuda_sm20_div_rn_f64_full) ;  /* 0x0000000000147944 */ /* 0x000fea0003c00000 */
.L_x_1:
[----:B------:R-:W-:Y:S05]  /*0240*/  BSYNC.RECONVERGENT B0 ;  /* 0x0000000000007941 */ /* 0x000fea0003800200 */
.L_x_0:
[----:B------:R-:W0:Y:S02]  /*0250*/  LDC.64 R4, c[0x0][0x388] ;  /* 0x0000e200ff047b82 */ /* 0x000e240000000a00 */
[----:B0-----:R-:W-:-:S05]  /*0260*/  IMAD.WIDE R4, R0, 0x8, R4 ;  /* 0x0000000800047825 */ /* 0x001fca00078e0204 */
[----:B------:R-:W-:Y:S01]  /*0270*/  STG.E.64 desc[UR4][R4.64], R2 ;  /* 0x0000000204007986 */ /* 0x000fe2000c101b04 */
[----:B------:R-:W-:Y:S05]  /*0280*/  EXIT ;  /* 0x000000000000794d */ /* 0x000fea0003800000 */
        .weak           $__internal_0_$__cuda_sm20_div_rn_f64_full
        .type           $__internal_0_$__cuda_sm20_div_rn_f64_full,@function
        .size           $__internal_0_$__cuda_sm20_div_rn_f64_full,(.L_x_20 - $__internal_0_$__cuda_sm20_div_rn_f64_full)
$__internal_0_$__cuda_sm20_div_rn_f64_full:
[C---:B------:R-:W-:Y:S01]  /*0290*/  FSETP.GEU.AND P0, PT, |R5|.reuse, 1.469367938527859385e-39, PT ;  /* 0x001000000500780b */ /* 0x040fe20003f0e200 */
[----:B------:R-:W-:Y:S01]  /*02a0*/  IMAD.MOV.U32 R16, RZ, RZ, 0x1 ;  /* 0x00000001ff107424 */ /* 0x000fe200078e00ff */
[----:B------:R-:W-:Y:S01]  /*02b0*/  LOP3.LUT R2, R5, 0x800fffff, RZ, 0xc0, !PT ;  /* 0x800fffff05027812 */ /* 0x000fe200078ec0ff */
[----:B------:R-:W-:Y:S01]  /*02c0*/  BSSY.RECONVERGENT B1, `(.L_x_2) ;  /* 0x0000055000017945 */ /* 0x000fe20003800200 */
[C---:B------:R-:W-:Y:S02]  /*02d0*/  FSETP.GEU.AND P2, PT, |R7|.reuse, 1.469367938527859385e-39, PT ;  /* 0x001000000700780b */ /* 0x040fe40003f4e200 */
[----:B------:R-:W-:Y:S01]  /*02e0*/  LOP3.LUT R3, R2, 0x3ff00000, RZ, 0xfc, !PT ;  /* 0x3ff0000002037812 */ /* 0x000fe200078efcff */
[----:B------:R-:W-:Y:S01]  /*02f0*/  IMAD.MOV.U32 R2, RZ, RZ, R4 ;  /* 0x000000ffff027224 */ /* 0x000fe200078e0004 */
[----:B------:R-:W-:Y:S02]  /*0300*/  LOP3.LUT R11, R7, 0x7ff00000, RZ, 0xc0, !PT ;  /* 0x7ff00000070b7812 */ /* 0x000fe400078ec0ff */
[----:B------:R-:W-:-:S03]  /*0310*/  LOP3.LUT R14, R5, 0x7ff00000, RZ, 0xc0, !PT ;  /* 0x7ff00000050e7812 */ /* 0x000fc600078ec0ff */
[----:B------:R-:W-:Y:S01]  /*0320*/  @!P0 DMUL R2, R4, 8.98846567431157953865e+307 ;  /* 0x7fe0000004028828 */ /* 0x000fe20000000000 */
[----:B------:R-:W-:-:S03]  /*0330*/  ISETP.GE.U32.AND P1, PT, R11, R14, PT ;  /* 0x0000000e0b00720c */ /* 0x000fc60003f26070 */
[----:B------:R-:W-:Y:S01]  /*0340*/  @!P2 LOP3.LUT R12, R5, 0x7ff00000, RZ, 0xc0, !PT ;  /* 0x7ff00000050ca812 */ /* 0x000fe200078ec0ff */
[----:B------:R-:W-:Y:S01]  /*0350*/  @!P2 IMAD.MOV.U32 R18, RZ, RZ, RZ ;  /* 0x000000ffff12a224 */ /* 0x000fe200078e00ff */
[----:B------:R-:W0:Y:S02]  /*0360*/  MUFU.RCP64H R17, R3 ;  /* 0x0000000300117308 */ /* 0x000e240000001800 */
[----:B------:R-:W-:Y:S01]  /*0370*/  @!P2 ISETP.GE.U32.AND P3, PT, R11, R12, PT ;  /* 0x0000000c0b00a20c */ /* 0x000fe20003f66070 */
[----:B------:R-:W-:-:S05]  /*0380*/  IMAD.MOV.U32 R12, RZ, RZ, 0x1ca00000 ;  /* 0x1ca00000ff0c7424 */ /* 0x000fca00078e00ff */
[----:B------:R-:W-:-:S04]  /*0390*/  @!P2 SEL R13, R12, 0x63400000, !P3 ;  /* 0x634000000c0da807 */ /* 0x000fc80005800000 */
[----:B------:R-:W-:-:S04]  /*03a0*/  @!P2 LOP3.LUT R13, R13, 0x80000000, R7, 0xf8, !PT ;  /* 0x800000000d0da812 */ /* 0x000fc800078ef807 */
[----:B------:R-:W-:Y:S01]  /*03b0*/  @!P2 LOP3.LUT R19, R13, 0x100000, RZ, 0xfc, !PT ;  /* 0x001000000d13a812 */ /* 0x000fe200078efcff */
[----:B0-----:R-:W-:-:S08]  /*03c0*/  DFMA R8, R16, -R2, 1 ;  /* 0x3ff000001008742b */ /* 0x001fd00000000802 */
[----:B------:R-:W-:-:S08]  /*03d0*/  DFMA R8, R8, R8, R8 ;  /* 0x000000080808722b */ /* 0x000fd00000000008 */
[----:B------:R-:W-:Y:S01]  /*03e0*/  DFMA R16, R16, R8, R16 ;  /* 0x000000081010722b */ /* 0x000fe20000000010 */
[----:B------:R-:W-:Y:S01]  /*03f0*/  SEL R9, R12, 0x63400000, !P1 ;  /* 0x634000000c097807 */ /* 0x000fe20004800000 */
[----:B------:R-:W-:-:S03]  /*0400*/  IMAD.MOV.U32 R8, RZ, RZ, R6 ;  /* 0x000000ffff087224 */ /* 0x000fc600078e0006 */
[----:B------:R-:W-:-:S03]  /*0410*/  LOP3.LUT R9, R9, 0x800fffff, R7, 0xf8, !PT ;  /* 0x800fffff09097812 */ /* 0x000fc600078ef807 */
[----:B------:R-:W-:-:S03]  /*0420*/  DFMA R20, R16, -R2, 1 ;  /* 0x3ff000001014742b */ /* 0x000fc60000000802 */
[----:B------:R-:W-:-:S05]  /*0430*/  @!P2 DFMA R8, R8, 2, -R18 ;  /* 0x400000000808a82b */ /* 0x000fca0000000812 */
[----:B------:R-:W-:Y:S01]  /*0440*/  DFMA R16, R16, R20, R16 ;  /* 0x000000141010722b */ /* 0x000fe20000000010 */
[----:B------:R-:W-:Y:S02]  /*0450*/  IMAD.MOV.U32 R21, RZ, RZ, R11 ;  /* 0x000000ffff157224 */ /* 0x000fe400078e000b */
[----:B------:R-:W-:Y:S01]  /*0460*/  IMAD.MOV.U32 R20, RZ, RZ, R14 ;  /* 0x000000ffff147224 */ /* 0x000fe200078e000e */
[----:B------:R-:W-:Y:S02]  /*0470*/  @!P0 LOP3.LUT R20, R3, 0x7ff00000, RZ, 0xc0, !PT ;  /* 0x7ff0000003148812 */ /* 0x000fe400078ec0ff */
[----:B------:R-:W-:Y:S02]  /*0480*/  @!P2 LOP3.LUT R21, R9, 0x7ff00000, RZ, 0xc0, !PT ;  /* 0x7ff000000915a812 */ /* 0x000fe400078ec0ff */
[----:B------:R-:W-:Y:S01]  /*0490*/  DMUL R18, R16, R8 ;  /* 0x0000000810127228 */ /* 0x000fe20000000000 */
[----:B------:R-:W-:Y:S02]  /*04a0*/  VIADD R22, R20, 0xffffffff ;  /* 0xffffffff14167836 */ /* 0x000fe40000000000 */
[----:B------:R-:W-:-:S05]  /*04b0*/  VIADD R13, R21, 0xffffffff ;  /* 0xffffffff150d7836 */ /* 0x000fca0000000000 */
[----:B------:R-:W-:Y:S01]  /*04c0*/  DFMA R14, R18, -R2, R8 ;  /* 0x80000002120e722b */ /* 0x000fe20000000008 */
[----:B------:R-:W-:-:S04]  /*04d0*/  ISETP.GT.U32.AND P0, PT, R13, 0x7feffffe, PT ;  /* 0x7feffffe0d00780c */ /* 0x000fc80003f04070 */
[----:B------:R-:W-:-:S03]  /*04e0*/  ISETP.GT.U32.OR P0, PT, R22, 0x7feffffe, P0 ;  /* 0x7feffffe1600780c */ /* 0x000fc60000704470 */
[----:B------:R-:W-:-:S10]  /*04f0*/  DFMA R14, R16, R14, R18 ;  /* 0x0000000e100e722b */ /* 0x000fd40000000012 */
[----:B------:R-:W-:Y:S05]  /*0500*/  @P0 BRA `(.L_x_3) ;  /* 0x00000000006c0947 */ /* 0x000fea0003800000 */
[----:B------:R-:W-:-:S04]  /*0510*/  LOP3.LUT R16, R5, 0x7ff00000, RZ, 0xc0, !PT ;  /* 0x7ff0000005107812 */ /* 0x000fc800078ec0ff */
[CC--:B------:R-:W-:Y:S02]  /*0520*/  VIADDMNMX R6, R11.reuse, -R16.reuse, 0xb9600000, !PT ;  /* 0xb96000000b067446 */ /* 0x0c0fe40007800910 */
[----:B------:R-:W-:Y:S02]  /*0530*/  ISETP.GE.U32.AND P0, PT, R11, R16, PT ;  /* 0x000000100b00720c */ /* 0x000fe40003f06070 */
[----:B------:R-:W-:Y:S02]  /*0540*/  VIMNMX R6, PT, PT, R6, 0x46a00000, PT ;  /* 0x46a0000006067848 */ /* 0x000fe40003fe0100 */
[----:B------:R-:W-:-:S05]  /*0550*/  SEL R11, R12, 0x63400000, !P0 ;  /* 0x634000000c0b7807 */ /* 0x000fca0004000000 */
[----:B------:R-:W-:Y:S02]  /*0560*/  IMAD.IADD R11, R6, 0x1, -R11 ;  /* 0x00000001060b7824 */ /* 0x000fe400078e0a0b */
[----:B------:R-:W-:Y:S02]  /*0570*/  IMAD.MOV.U32 R6, RZ, RZ, RZ ;  /* 0x000000ffff067224 */ /* 0x000fe400078e00ff */
[----:B------:R-:W-:-:S06]  /*0580*/  VIADD R7, R11, 0x7fe00000 ;  /* 0x7fe000000b077836 */ /* 0x000fcc0000000000 */
[----:B------:R-:W-:-:S10]  /*0590*/  DMUL R12, R14, R6 ;  /* 0x000000060e0c7228 */ /* 0x000fd40000000000 */
[----:B------:R-:W-:-:S13]  /*05a0*/  FSETP.GTU.AND P0, PT, |R13|, 1.469367938527859385e-39, PT ;  /* 0x001000000d00780b */ /* 0x000fda0003f0c200 */
[----:B------:R-:W-:Y:S05]  /*05b0*/  @P0 BRA `(.L_x_4) ;  /* 0x0000000000940947 */ /* 0x000fea0003800000 */
[----:B------:R-:W-:Y:S01]  /*05c0*/  DFMA R2, R14, -R2, R8 ;  /* 0x800000020e02722b */ /* 0x000fe20000000008 */
[----:B------:R-:W-:-:S09]  /*05d0*/  IMAD.MOV.U32 R6, RZ, RZ, RZ ;  /* 0x000000ffff067224 */ /* 0x000fd200078e00ff */
[C---:B------:R-:W-:Y:S02]  /*05e0*/  FSETP.NEU.AND P0, PT, R3.reuse, RZ, PT ;  /* 0x000000ff0300720b */ /* 0x040fe40003f0d000 */
[----:B------:R-:W-:-:S04]  /*05f0*/  LOP3.LUT R5, R3, 0x80000000, R5, 0x48, !PT ;  /* 0x8000000003057812 */ /* 0x000fc800078e4805 */
[----:B------:R-:W-:-:S07]  /*0600*/  LOP3.LUT R7, R5, R7, RZ, 0xfc, !PT ;  /* 0x0000000705077212 */ /* 0x000fce00078efcff */
[----:B------:R-:W-:Y:S05]  /*0610*/  @!P0 BRA `(.L_x_4) ;  /* 0x00000000007c8947 */ /* 0x000fea0003800000 */
[----:B------:R-:W-:Y:S01]  /*0620*/  IMAD.MOV R3, RZ, RZ, -R11 ;  /* 0x000000ffff037224 */ /* 0x000fe200078e0a0b */
[----:B------:R-:W-:Y:S01]  /*0630*/  DMUL.RP R6, R14, R6 ;  /* 0x000000060e067228 */ /* 0x000fe20000008000 */
[----:B------:R-:W-:Y:S01]  /*0640*/  IMAD.MOV.U32 R2, RZ, RZ, RZ ;  /* 0x000000ffff027224 */ /* 0x000fe200078e00ff */
[----:B------:R-:W-:-:S05]  /*0650*/  IADD3 R11, PT, PT, -R11, -0x43300000, RZ ;  /* 0xbcd000000b0b7810 */ /* 0x000fca0007ffe1ff */
[----:B------:R-:W-:-:S03]  /*0660*/  DFMA R2, R12, -R2, R14 ;  /* 0x800000020c02722b */ /* 0x000fc6000000000e */
[----:B------:R-:W-:-:S07]  /*0670*/  LOP3.LUT R5, R7, R5, RZ, 0x3c, !PT ;  /* 0x0000000507057212 */ /* 0x000fce00078e3cff */
[----:B------:R-:W-:-:S04]  /*0680*/  FSETP.NEU.AND P0, PT, |R3|, R11, PT ;  /* 0x0000000b0300720b */ /* 0x000fc80003f0d200 */
[----:B------:R-:W-:Y:S02]  /*0690*/  FSEL R12, R6, R12, !P0 ;  /* 0x0000000c060c7208 */ /* 0x000fe40004000000 */
[----:B------:R-:W-:Y:S01]  /*06a0*/  FSEL R13, R5, R13, !P0 ;  /* 0x0000000d050d7208 */ /* 0x000fe20004000000 */
[----:B------:R-:W-:Y:S06]  /*06b0*/  BRA `(.L_x_4) ;  /* 0x0000000000547947 */ /* 0x000fec0003800000 */
.L_x_3:
[----:B------:R-:W-:-:S14]  /*06c0*/  DSETP.NAN.AND P0, PT, R6, R6, PT ;  /* 0x000000060600722a */ /* 0x000fdc0003f08000 */
[----:B------:R-:W-:Y:S05]  /*06d0*/  @P0 BRA `(.L_x_5) ;  /* 0x0000000000440947 */ /* 0x000fea0003800000 */
[----:B------:R-:W-:-:S14]  /*06e0*/  DSETP.NAN.AND P0, PT, R4, R4, PT ;  /* 0x000000040400722a */ /* 0x000fdc0003f08000 */
[----:B------:R-:W-:Y:S05]  /*06f0*/  @P0 BRA `(.L_x_6) ;  /* 0x0000000000300947 */ /* 0x000fea0003800000 */
[----:B------:R-:W-:Y:S01]  /*0700*/  ISETP.NE.AND P0, PT, R21, R20, PT ;  /* 0x000000141500720c */ /* 0x000fe20003f05270 */
[----:B------:R-:W-:Y:S02]  /*0710*/  IMAD.MOV.U32 R12, RZ, RZ, 0x0 ;  /* 0x00000000ff0c7424 */ /* 0x000fe400078e00ff */
[----:B------:R-:W-:-:S10]  /*0720*/  IMAD.MOV.U32 R13, RZ, RZ, -0x80000 ;  /* 0xfff80000ff0d7424 */ /* 0x000fd400078e00ff */
[----:B------:R-:W-:Y:S05]  /*0730*/  @!P0 BRA `(.L_x_4) ;  /* 0x0000000000348947 */ /* 0x000fea0003800000 */
[----:B------:R-:W-:Y:S02]  /*0740*/  ISETP.NE.AND P0, PT, R21, 0x7ff00000, PT ;  /* 0x7ff000001500780c */ /* 0x000fe40003f05270 */
[----:B------:R-:W-:Y:S02]  /*0750*/  LOP3.LUT R13, R7, 0x80000000, R5, 0x48, !PT ;  /* 0x80000000070d7812 */ /* 0x000fe400078e4805 */
[----:B------:R-:W-:-:S13]  /*0760*/  ISETP.EQ.OR P0, PT, R20, RZ, !P0 ;  /* 0x000000ff1400720c */ /* 0x000fda0004702670 */
[----:B------:R-:W-:Y:S01]  /*0770*/  @P0 LOP3.LUT R2, R13, 0x7ff00000, RZ, 0xfc, !PT ;  /* 0x7ff000000d020812 */ /* 0x000fe200078efcff */
[----:B------:R-:W-:Y:S02]  /*0780*/  @!P0 IMAD.MOV.U32 R12, RZ, RZ, RZ ;  /* 0x000000ffff0c8224 */ /* 0x000fe400078e00ff */
[----:B------:R-:W-:Y:S02]  /*0790*/  @P0 IMAD.MOV.U32 R12, RZ, RZ, RZ ;  /* 0x000000ffff0c0224 */ /* 0x000fe400078e00ff */
[----:B------:R-:W-:Y:S01]  /*07a0*/  @P0 IMAD.MOV.U32 R13, RZ, RZ, R2 ;  /* 0x000000ffff0d0224 */ /* 0x000fe200078e0002 */
[----:B------:R-:W-:Y:S06]  /*07b0*/  BRA `(.L_x_4) ;  /* 0x0000000000147947 */ /* 0x000fec0003800000 */
.L_x_6:
[----:B------:R-:W-:Y:S01]  /*07c0*/  LOP3.LUT R13, R5, 0x80000, RZ, 0xfc, !PT ;  /* 0x00080000050d7812 */ /* 0x000fe200078efcff */
[----:B------:R-:W-:Y:S01]  /*07d0*/  IMAD.MOV.U32 R12, RZ, RZ, R4 ;  /* 0x000000ffff0c7224 */ /* 0x000fe200078e0004 */
[----:B------:R-:W-:Y:S06]  /*07e0*/  BRA `(.L_x_4) ;  /* 0x0000000000087947 */ /* 0x000fec0003800000 */
.L_x_5:
[----:B------:R-:W-:Y:S01]  /*07f0*/  LOP3.LUT R13, R7, 0x80000, RZ, 0xfc, !PT ;  /* 0x00080000070d7812 */ /* 0x000fe200078efcff */
[----:B------:R-:W-:-:S07]  /*0800*/  IMAD.MOV.U32 R12, RZ, RZ, R6 ;  /* 0x000000ffff0c7224 */ /* 0x000fce00078e0006 */
.L_x_4:
[----:B------:R-:W-:Y:S05]  /*0810*/  BSYNC.RECONVERGENT B1 ;  /* 0x0000000000017941 */ /* 0x000fea0003800200 */
.L_x_2:
[----:B------:R-:W-:Y:S02]  /*0820*/  IMAD.MOV.U32 R11, RZ, RZ, 0x0 ;  /* 0x00000000ff0b7424 */ /* 0x000fe400078e00ff */
[----:B------:R-:W-:Y:S02]  /*0830*/  IMAD.MOV.U32 R2, RZ, RZ, R12 ;  /* 0x000000ffff027224 */ /* 0x000fe400078e000c */
[----:B------:R-:W-:Y:S01]  /*0840*/  IMAD.MOV.U32 R3, RZ, RZ, R13 ;  /* 0x000000ffff037224 */ /* 0x000fe200078e000d */
[----:B------:R-:W-:Y:S06]  /*0850*/  RET.REL.NODEC R10 `(_Z10scaleIndexPdS_ii) ;  /* 0xfffffff40ae87950 */ /* 0x000fec0003c3ffff */
.L_x_7:
[----:B------:R-:W-:-:S00]  /*0860*/  BRA `(.L_x_7) ;  /* 0xfffffffc00fc7947 */ /* 0x000fc0000383ffff */
[----:B------:R-:W-:-:S00]  /*0870*/  NOP ;  /* 0x0000000000007918 */ /* 0x000fc00000000000 */
        /* <DEDUP_REMOVED lines=8> */
.L_x_20:


//--------------------- .text._Z11eliminationPdS_iii --------------------------
	.section	.text._Z11eliminationPdS_iii,"ax",@progbits
	.align	128
        .global         _Z11eliminationPdS_iii
        .type           _Z11eliminationPdS_iii,@function
        .size           _Z11eliminationPdS_iii,(.L_x_22 - _Z11eliminationPdS_iii)
        .other          _Z11eliminationPdS_iii,@"STO_CUDA_ENTRY STV_DEFAULT"
_Z11eliminationPdS_iii:
.text._Z11eliminationPdS_iii:
[----:B------:R-:W-:Y:S01]  /*0000*/  LDC R1, c[0x0][0x37c] ;  /* 0x0000df00ff017b82 */ /* 0x000fe20000000800 */
[----:B------:R-:W0:Y:S07]  /*0010*/  S2R R3, SR_TID.X ;  /* 0x0000000000037919 */ /* 0x000e2e0000002100 */
[----:B------:R-:W0:Y:S01]  /*0020*/  S2UR UR4, SR_CTAID.X ;  /* 0x00000000000479c3 */ /* 0x000e220000002500 */
[----:B------:R-:W1:Y:S07]  /*0030*/  LDCU.64 UR8, c[0x0][0x390] ;  /* 0x00007200ff0877ac */ /* 0x000e6e0008000a00 */
[----:B------:R-:W0:Y:S01]  /*0040*/  LDC R0, c[0x0][0x398] ;  /* 0x0000e600ff007b82 */ /* 0x000e220000000800 */
[----:B-1----:R-:W-:Y:S01]  /*0050*/  UIMAD UR5, UR8, UR8, URZ ;  /* 0x00000008080572a4 */ /* 0x002fe2000f8e02ff */
[----:B0-----:R-:W-:Y:S01]  /*0060*/  IMAD R3, R0, UR4, R3 ;  /* 0x0000000400037c24 */ /* 0x001fe2000f8e0203 */
[----:B------:R-:W-:-:S03]  /*0070*/  UIMAD UR4, UR9, UR8, URZ ;  /* 0x00000008090472a4 */ /* 0x000fc6000f8e02ff */
[----:B------:R-:W-:-:S05]  /*0080*/  IMAD R3, R3, UR8, RZ ;  /* 0x0000000803037c24 */ /* 0x000fca000f8e02ff */
[----:B------:R-:W-:-:S04]  /*0090*/  ISETP.GE.AND P0, PT, R3, UR5, PT ;  /* 0x0000000503007c0c */ /* 0x000fc8000bf06270 */
[----:B------:R-:W-:-:S13]  /*00a0*/  ISETP.LE.OR P0, PT, R3, UR4, P0 ;  /* 0x0000000403007c0c */ /* 0x000fda0008703670 */
[----:B------:R-:W-:Y:S05]  /*00b0*/  @P0 EXIT ;  /* 0x000000000000094d */ /* 0x000fea0003800000 */
[----:B------:R-:W-:Y:S02]  /*00c0*/  UISETP.GE.AND UP0, UPT, UR9, URZ, UPT ;  /* 0x000000ff0900728c */ /* 0x000fe4000bf06270 */
[C---:B------:R-:W-:Y:S01]  /*00d0*/  VIADD R6, R3.reuse, UR9 ;  /* 0x0000000903067c36 */ /* 0x040fe20008000000 */
[----:B------:R-:W0:Y:S01]  /*00e0*/  LDCU.64 UR6, c[0x0][0x358] ;  /* 0x00006b00ff0677ac */ /* 0x000e220008000a00 */
[----:B------:R-:W-:-:S05]  /*00f0*/  VIADD R5, R3, UR8 ;  /* 0x0000000803057c36 */ /* 0x000fca0008000000 */
[----:B------:R-:W-:Y:S05]  /*0100*/  BRA.U !UP0, `(.L_x_8) ;  /* 0x0000000508347547 */ /* 0x000fea000b800000 */
[----:B------:R-:W-:Y:S01]  /*0110*/  VIMNMX R0, PT, PT, R3, R6, !PT ;  /* 0x0000000603007248 */ /* 0x000fe20007fe0100 */
[----:B------:R-:W-:Y:S01]  /*0120*/  BSSY.RECONVERGENT B0, `(.L_x_9) ;  /* 0x0000023000007945 */ /* 0x000fe20003800200 */
[----:B------:R-:W-:-:S03]  /*0130*/  IMAD.MOV.U32 R7, RZ, RZ, R3 ;  /* 0x000000ffff077224 */ /* 0x000fc600078e0003 */
[----:B------:R-:W-:-:S05]  /*0140*/  IMAD.IADD R0, R0, 0x1, -R3 ;  /* 0x0000000100007824 */ /* 0x000fca00078e0a03 */
[C---:B------:R-:W-:Y:S02]  /*0150*/  ISETP.GE.U32.AND P1, PT, R0.reuse, 0xf, PT ;  /* 0x0000000f0000780c */ /* 0x040fe40003f26070 */
[----:B------:R-:W-:-:S04]  /*0160*/  IADD3 R2, PT, PT, R0, 0x1, RZ ;  /* 0x0000000100027810 */ /* 0x000fc80007ffe0ff */
[----:B------:R-:W-:-:S04]  /*0170*/  LOP3.LUT R4, R2, 0xf, RZ, 0xc0, !PT ;  /* 0x0000000f02047812 */ /* 0x000fc800078ec0ff */
[----:B------:R-:W-:-:S03]  /*0180*/  ISETP.NE.AND P0, PT, R4, RZ, PT ;  /* 0x000000ff0400720c */ /* 0x000fc60003f05270 */
[----:B------:R-:W-:Y:S10]  /*0190*/  @!P1 BRA `(.L_x_10) ;  /* 0x00000000006c9947 */ /* 0x000ff40003800000 */
[----:B------:R-:W1:Y:S01]  /*01a0*/  LDC.64 R10, c[0x0][0x388] ;  /* 0x0000e200ff0a7b82 */ /* 0x000e620000000a00 */
[----:B------:R-:W-:Y:S01]  /*01b0*/  LOP3.LUT R0, R2, 0xfffffff0, RZ, 0xc0, !PT ;  /* 0xfffffff002007812 */ /* 0x000fe200078ec0ff */
[----:B------:R-:W-:-:S03]  /*01c0*/  IMAD.MOV.U32 R7, RZ, RZ, R3 ;  /* 0x000000ffff077224 */ /* 0x000fc600078e0003 */
[----:B------:R-:W-:Y:S02]  /*01d0*/  IADD3 R0, PT, PT, -R0, RZ, RZ ;  /* 0x000000ff00007210 */ /* 0x000fe40007ffe1ff */
[----:B-1----:R-:W-:-:S05]  /*01e0*/  IADD3 R10, P1, PT, R10, 0x40, RZ ;  /* 0x000000400a0a7810 */ /* 0x002fca0007f3e0ff */
[----:B------:R-:W-:-:S08]  /*01f0*/  IMAD.X R11, RZ, RZ, R11, P1 ;  /* 0x000000ffff0b7224 */ /* 0x000fd000008e060b */
.L_x_11:
[C---:B-1----:R-:W-:Y:S01]  /*0200*/  IMAD.WIDE R8, R7.reuse, 0x8, R10 ;  /* 0x0000000807087825 */ /* 0x042fe200078e020a */
[----:B------:R-:W-:-:S03]  /*0210*/  IADD3 R7, PT, PT, R7, 0x10, RZ ;  /* 0x0000001007077810 */ /* 0x000fc60007ffe0ff */
[----:B------:R-:W-:Y:S01]  /*0220*/  VIADD R0, R0, 0x10 ;  /* 0x0000001000007836 */ /* 0x000fe20000000000 */
[----:B0-----:R1:W-:Y:S04]  /*0230*/  STG.E.64 desc[UR6][R8.64+-0x40], RZ ;  /* 0xffffc0ff08007986 */ /* 0x0013e8000c101b06 */
[----:B------:R1:W-:Y:S01]  /*0240*/  STG.E.64 desc[UR6][R8.64+-0x38], RZ ;  /* 0xffffc8ff08007986 */ /* 0x0003e2000c101b06 */
[----:B------:R-:W-:-:S03]  /*0250*/  ISETP.NE.AND P1, PT, R0, RZ, PT ;  /* 0x000000ff0000720c */ /* 0x000fc60003f25270 */
[----:B------:R1:W-:Y:S04]  /*0260*/  STG.E.64 desc[UR6][R8.64+-0x30], RZ ;  /* 0xffffd0ff08007986 */ /* 0x0003e8000c101b06 */
        /* <DEDUP_REMOVED lines=12> */
[----:B------:R1:W-:Y:S01]  /*0330*/  STG.E.64 desc[UR6][R8.64+0x38], RZ ;  /* 0x000038ff08007986 */ /* 0x0003e2000c101b06 */
[----:B------:R-:W-:Y:S05]  /*0340*/  @P1 BRA `(.L_x_11) ;  /* 0xfffffffc00ac1947 */ /* 0x000fea000383ffff */
.L_x_10:
[----:B0-----:R-:W-:Y:S05]  /*0350*/  BSYNC.RECONVERGENT B0 ;  /* 0x0000000000007941 */ /* 0x001fea0003800200 */
.L_x_9:
[----:B------:R-:W-:Y:S04]  /*0360*/  BSSY.RECONVERGENT B0, `(.L_x_8) ;  /* 0x0000027000007945 */ /* 0x000fe80003800200 */
[----:B------:R-:W-:Y:S05]  /*0370*/  @!P0 BRA `(.L_x_12) ;  /* 0x0000000000948947 */ /* 0x000fea0003800000 */
[----:B------:R-:W-:Y:S01]  /*0380*/  ISETP.GE.U32.AND P0, PT, R4, 0x8, PT ;  /* 0x000000080400780c */ /* 0x000fe20003f06070 */
[----:B------:R-:W-:Y:S01]  /*0390*/  BSSY.RECONVERGENT B1, `(.L_x_13) ;  /* 0x000000f000017945 */ /* 0x000fe20003800200 */
[----:B------:R-:W-:-:S04]  /*03a0*/  LOP3.LUT R0, R2, 0x7, RZ, 0xc0, !PT ;  /* 0x0000000702007812 */ /* 0x000fc800078ec0ff */
[----:B------:R-:W-:-:S07]  /*03b0*/  ISETP.NE.AND P1, PT, R0, RZ, PT ;  /* 0x000000ff0000720c */ /* 0x000fce0003f25270 */
[----:B------:R-:W-:Y:S06]  /*03c0*/  @!P0 BRA `(.L_x_14) ;  /* 0x00000000002c8947 */ /* 0x000fec0003800000 */
[----:B-1----:R-:W0:Y:S02]  /*03d0*/  LDC.64 R8, c[0x0][0x388] ;  /* 0x0000e200ff087b82 */ /* 0x002e240000000a00 */
[----:B0-----:R-:W-:-:S04]  /*03e0*/  IMAD.WIDE R8, R7, 0x8, R8 ;  /* 0x0000000807087825 */ /* 0x001fc800078e0208 */
[----:B------:R-:W-:Y:S01]  /*03f0*/  VIADD R7, R7, 0x8 ;  /* 0x0000000807077836 */ /* 0x000fe20000000000 */
[----:B------:R0:W-:Y:S04]  /*0400*/  STG.E.64 desc[UR6][R8.64], RZ ;  /* 0x000000ff08007986 */ /* 0x0001e8000c101b06 */
[----:B------:R0:W-:Y:S04]  /*0410*/  STG.E.64 desc[UR6][R8.64+0x8], RZ ;  /* 0x000008ff08007986 */ /* 0x0001e8000c101b06 */
[----:B------:R0:W-:Y:S04]  /*0420*/  STG.E.64 desc[UR6][R8.64+0x10], RZ ;  /* 0x000010ff08007986 */ /* 0x0001e8000c101b06 */
[----:B------:R0:W-:Y:S04]  /*0430*/  STG.E.64 desc[UR6][R8.64+0x18], RZ ;  /* 0x000018ff08007986 */ /* 0x0001e8000c101b06 */
[----:B------:R0:W-:Y:S04]  /*0440*/  STG.E.64 desc[UR6][R8.64+0x20], RZ ;  /* 0x000020ff08007986 */ /* 0x0001e8000c101b06 */
[----:B------:R0:W-:Y:S04]  /*0450*/  STG.E.64 desc[UR6][R8.64+0x28], RZ ;  /* 0x000028ff08007986 */ /* 0x0001e8000c101b06 */
[----:B------:R0:W-:Y:S04]  /*0460*/  STG.E.64 desc[UR6][R8.64+0x30], RZ ;  /* 0x000030ff08007986 */ /* 0x0001e8000c101b06 */
[----:B------:R0:W-:Y:S02]  /*0470*/  STG.E.64 desc[UR6][R8.64+0x38], RZ ;  /* 0x000038ff08007986 */ /* 0x0001e4000c101b06 */
.L_x_14:
[----:B------:R-:W-:Y:S05]  /*0480*/  BSYNC.RECONVERGENT B1 ;  /* 0x0000000000017941 */ /* 0x000fea0003800200 */
.L_x_13:
[----:B------:R-:W-:Y:S05]  /*0490*/  @!P1 BRA `(.L_x_12) ;  /* 0x00000000004c9947 */ /* 0x000fea0003800000 */
[----:B------:R-:W-:Y:S02]  /*04a0*/  ISETP.GE.U32.AND P0, PT, R0, 0x4, PT ;  /* 0x000000040000780c */ /* 0x000fe40003f06070 */
[----:B------:R-:W-:-:S04]  /*04b0*/  LOP3.LUT R0, R2, 0x3, RZ, 0xc0, !PT ;  /* 0x0000000302007812 */ /* 0x000fc800078ec0ff */
[----:B------:R-:W-:-:S07]  /*04c0*/  ISETP.NE.AND P1, PT, R0, RZ, PT ;  /* 0x000000ff0000720c */ /* 0x000fce0003f25270 */
[----:B01----:R-:W0:Y:S02]  /*04d0*/  @P0 LDC.64 R8, c[0x0][0x388] ;  /* 0x0000e200ff080b82 */ /* 0x003e240000000a00 */
[----:B0-----:R-:W-:-:S04]  /*04e0*/  @P0 IMAD.WIDE R8, R7, 0x8, R8 ;  /* 0x0000000807080825 */ /* 0x001fc800078e0208 */
[----:B------:R-:W-:Y:S01]  /*04f0*/  @P0 VIADD R7, R7, 0x4 ;  /* 0x0000000407070836 */ /* 0x000fe20000000000 */
[----:B------:R2:W-:Y:S04]  /*0500*/  @P0 STG.E.64 desc[UR6][R8.64], RZ ;  /* 0x000000ff08000986 */ /* 0x0005e8000c101b06 */
[----:B------:R2:W-:Y:S04]  /*0510*/  @P0 STG.E.64 desc[UR6][R8.64+0x8], RZ ;  /* 0x000008ff08000986 */ /* 0x0005e8000c101b06 */
[----:B------:R2:W-:Y:S04]  /*0520*/  @P0 STG.E.64 desc[UR6][R8.64+0x10], RZ ;  /* 0x000010ff08000986 */ /* 0x0005e8000c101b06 */
[----:B------:R2:W-:Y:S01]  /*0530*/  @P0 STG.E.64 desc[UR6][R8.64+0x18], RZ ;  /* 0x000018ff08000986 */ /* 0x0005e2000c101b06 */
[----:B------:R-:W-:Y:S05]  /*0540*/  @!P1 BRA `(.L_x_12) ;  /* 0x0000000000209947 */ /* 0x000fea0003800000 */
[----:B------:R-:W0:Y:S01]  /*0550*/  LDC.64 R10, c[0x0][0x388] ;  /* 0x0000e200ff0a7b82 */ /* 0x000e220000000a00 */
[----:B------:R-:W-:-:S07]  /*0560*/  IADD3 R0, PT, PT, -R0, RZ, RZ ;  /* 0x000000ff00007210 */ /* 0x000fce0007ffe1ff */
.L_x_15:
[----:B0-2---:R-:W-:-:S04]  /*0570*/  IMAD.WIDE R8, R7, 0x8, R10 ;  /* 0x0000000807087825 */ /* 0x005fc800078e020a */
[----:B------:R-:W-:Y:S01]  /*0580*/  VIADD R0, R0, 0x1 ;  /* 0x0000000100007836 */ /* 0x000fe20000000000 */
[----:B------:R3:W-:Y:S01]  /*0590*/  STG.E.64 desc[UR6][R8.64], RZ ;  /* 0x000000ff08007986 */ /* 0x0007e2000c101b06 */
[----:B------:R-:W-:-:S03]  /*05a0*/  VIADD R7, R7, 0x1 ;  /* 0x0000000107077836 */ /* 0x000fc60000000000 */
[----:B------:R-:W-:-:S13]  /*05b0*/  ISETP.NE.AND P0, PT, R0, RZ, PT ;  /* 0x000000ff0000720c */ /* 0x000fda0003f05270 */
[----:B---3--:R-:W-:Y:S05]  /*05c0*/  @P0 BRA `(.L_x_15) ;  /* 0xfffffffc00e80947 */ /* 0x008fea000383ffff */
.L_x_12:
[----:B------:R-:W-:Y:S05]  /*05d0*/  BSYNC.RECONVERGENT B0 ;  /* 0x0000000000007941 */ /* 0x000fea0003800200 */
.L_x_8:
[----:B------:R-:W-:-:S04]  /*05e0*/  IADD3 R0, PT, PT, R6, 0x1, RZ ;  /* 0x0000000106007810 */ /* 0x000fc80007ffe0ff */
[----:B------:R-:W-:-:S13]  /*05f0*/  ISETP.GE.AND P0, PT, R0, R5, PT ;  /* 0x000000050000720c */ /* 0x000fda0003f06270 */
[----:B0-----:R-:W-:Y:S05]  /*0600*/  @P0 EXIT ;  /* 0x000000000000094d */ /* 0x001fea0003800000 */
[----:B------:R-:W0:Y:S01]  /*0610*/  LDC.64 R12, c[0x0][0x390] ;  /* 0x0000e400ff0c7b82 */ /* 0x000e220000000a00 */
[----:B------:R-:W-:-:S07]  /*0620*/  IADD3 R4, PT, PT, -R3, UR4, RZ ;  /* 0x0000000403047c10 */ /* 0x000fce000fffe1ff */
[----:B-12---:R-:W1:Y:S01]  /*0630*/  LDC.64 R8, c[0x0][0x380] ;  /* 0x0000e000ff087b82 */ /* 0x006e620000000a00 */
[----:B0-----:R-:W-:-:S05]  /*0640*/  LOP3.LUT R7, RZ, R13, RZ, 0x33, !PT ;  /* 0x0000000dff077212 */ /* 0x001fca00078e33ff */
[----:B------:R-:W-:Y:S02]  /*0650*/  IMAD.IADD R7, R7, 0x1, R12 ;  /* 0x0000000107077824 */ /* 0x000fe400078e020c */
[----:B-1----:R-:W-:-:S03]  /*0660*/  IMAD.WIDE R2, R6, 0x8, R8 ;  /* 0x0000000806027825 */ /* 0x002fc600078e0208 */
[----:B------:R-:W-:Y:S02]  /*0670*/  LOP3.LUT P0, R10, R7, 0x3, RZ, 0xc0, !PT ;  /* 0x00000003070a7812 */ /* 0x000fe4000780c0ff */
[----:B------:R-:W-:-:S11]  /*0680*/  IADD3 R7, PT, PT, -R13, -0x2, R12 ;  /* 0xfffffffe0d077810 */ /* 0x000fd60007ffe10c */
[----:B------:R-:W-:Y:S05]  /*0690*/  @!P0 BRA `(.L_x_16) ;  /* 0x0000000000408947 */ /* 0x000fea0003800000 */
[----:B------:R-:W0:Y:S01]  /*06a0*/  LDC.64 R8, c[0x0][0x388] ;  /* 0x0000e200ff087b82 */ /* 0x000e220000000a00 */
[----:B------:R-:W-:Y:S02]  /*06b0*/  IMAD.MOV R20, RZ, RZ, -R10 ;  /* 0x000000ffff147224 */ /* 0x000fe400078e0a0a */
[----:B0-----:R-:W-:-:S07]  /*06c0*/  IMAD.WIDE R10, R4, 0x8, R8 ;  /* 0x00000008040a7825 */ /* 0x001fce00078e0208 */
.L_x_17:
[C---:B------:R-:W-:Y:S01]  /*06d0*/  IMAD.WIDE R14, R0.reuse, 0x8, R10 ;  /* 0x00000008000e7825 */ /* 0x040fe200078e020a */
[----:B------:R-:W2:Y:S03]  /*06e0*/  LDG.E.64 R18, desc[UR6][R2.64] ;  /* 0x0000000602127981 */ /* 0x000ea6000c1e1b00 */
[----:B0-----:R-:W-:Y:S02]  /*06f0*/  IMAD.WIDE R12, R0, 0x8, R8 ;  /* 0x00000008000c7825 */ /* 0x001fe400078e0208 */
[----:B------:R-:W2:Y:S04]  /*0700*/  LDG.E.64 R14, desc[UR6][R14.64] ;  /* 0x000000060e0e7981 */ /* 0x000ea8000c1e1b00 */
[----:B------:R-:W2:Y:S01]  /*0710*/  LDG.E.64 R16, desc[UR6][R12.64] ;  /* 0x000000060c107981 */ /* 0x000ea2000c1e1b00 */
[----:B------:R-:W-:-:S04]  /*0720*/  IADD3 R20, PT, PT, R20, 0x1, RZ ;  /* 0x0000000114147810 */ /* 0x000fc80007ffe0ff */
[----:B------:R-:W-:Y:S01]  /*0730*/  ISETP.NE.AND P0, PT, R20, RZ, PT ;  /* 0x000000ff1400720c */ /* 0x000fe20003f05270 */
[----:B------:R-:W-:Y:S02]  /*0740*/  VIADD R6, R6, 0x1 ;  /* 0x0000000106067836 */ /* 0x000fe40000000000 */
[----:B------:R-:W-:Y:S01]  /*0750*/  VIADD R0, R0, 0x1 ;  /* 0x0000000100007836 */ /* 0x000fe20000000000 */
[----:B--2---:R-:W-:-:S07]  /*0760*/  DFMA R16, -R18, R14, R16 ;  /* 0x0000000e1210722b */ /* 0x004fce0000000110 */
[----:B------:R0:W-:Y:S02]  /*0770*/  STG.E.64 desc[UR6][R12.64], R16 ;  /* 0x000000100c007986 */ /* 0x0001e4000c101b06 */
[----:B------:R-:W-:Y:S05]  /*0780*/  @P0 BRA `(.L_x_17) ;  /* 0xfffffffc00d00947 */ /* 0x000fea000383ffff */
[----:B------:R-:W-:-:S07]  /*0790*/  IADD3 R0, PT, PT, R6, 0x1, RZ ;  /* 0x0000000106007810 */ /* 0x000fce0007ffe0ff */
.L_x_16:
[----:B------:R-:W-:-:S13]  /*07a0*/  ISETP.GE.U32.AND P0, PT, R7, 0x3, PT ;  /* 0x000000030700780c */ /* 0x000fda0003f06070 */
[----:B------:R-:W-:Y:S05]  /*07b0*/  @!P0 EXIT ;  /* 0x000000000000894d */ /* 0x000fea0003800000 */
[----:B------:R-:W-:-:S07]  /*07c0*/  IMAD.IADD R5, R0, 0x1, -R5 ;  /* 0x0000000100057824 */ /* 0x000fce00078e0a05 */
.L_x_18:
[----:B-1----:R-:W1:Y:S01]  /*07d0*/  LDC.64 R6, c[0x0][0x388] ;  /* 0x0000e200ff067b82 */ /* 0x002e620000000a00 */
[----:B0-----:R-:W2:Y:S01]  /*07e0*/  LDG.E.64 R12, desc[UR6][R2.64] ;  /* 0x00000006020c7981 */ /* 0x001ea2000c1e1b00 */
[----:B-1----:R-:W-:-:S05]  /*07f0*/  IMAD.WIDE R6, R0, 0x8, R6 ;  /* 0x0000000800067825 */ /* 0x002fca00078e0206 */
[----:B------:R-:W2:Y:S01]  /*0800*/  LDG.E.64 R10, desc[UR6][R6.64] ;  /* 0x00000006060a7981 */ /* 0x000ea2000c1e1b00 */
[----:B------:R-:W-:-:S05]  /*0810*/  IMAD.WIDE R8, R4, 0x8, R6 ;  /* 0x0000000804087825 */ /* 0x000fca00078e0206 */
[----:B------:R-:W2:Y:S02]  /*0820*/  LDG.E.64 R14, desc[UR6][R8.64] ;  /* 0x00000006080e7981 */ /* 0x000ea4000c1e1b00 */
[----:B--2---:R-:W-:Y:S02]  /*0830*/  DFMA R10, -R12, R14, R10 ;  /* 0x0000000e0c0a722b */ /* 0x004fe4000000010a */
[----:B------:R-:W2:Y:S05]  /*0840*/  LDG.E.64 R12, desc[UR6][R6.64+0x8] ;  /* 0x00000806060c7981 */ /* 0x000eaa000c1e1b00 */
[----:B------:R0:W-:Y:S04]  /*0850*/  STG.E.64 desc[UR6][R6.64], R10 ;  /* 0x0000000a06007986 */ /* 0x0001e8000c101b06 */
[----:B------:R-:W2:Y:S04]  /*0860*/  LDG.E.64 R14, desc[UR6][R2.64] ;  /* 0x00000006020e7981 */ /* 0x000ea8000c1e1b00 */
[----:B------:R-:W2:Y:S02]  /*0870*/  LDG.E.64 R16, desc[UR6][R8.64+0x8] ;  /* 0x0000080608107981 */ /* 0x000ea4000c1e1b00 */
[----:B--2---:R-:W-:-:S02]  /*0880*/  DFMA R12, -R14, R16, R12 ;  /* 0x000000100e0c722b */ /* 0x004fc4000000010c */
        /* <DEDUP_REMOVED lines=8> */
[----:B0-----:R-:W2:Y:S01]  /*0910*/  LDG.E.64 R10, desc[UR6][R2.64] ;  /* 0x00000006020a7981 */ /* 0x001ea2000c1e1b00 */
[----:B------:R-:W-:-:S05]  /*0920*/  VIADD R5, R5, 0x4 ;  /* 0x0000000405057836 */ /* 0x000fca0000000000 */
[----:B------:R-:W-:Y:S02]  /*0930*/  ISETP.NE.AND P0, PT, R5, RZ, PT ;  /* 0x000000ff0500720c */ /* 0x000fe40003f05270 */
[----:B------:R-:W-:Y:S01]  /*0940*/  IADD3 R0, PT, PT, R0, 0x4, RZ ;  /* 0x0000000400007810 */ /* 0x000fe20007ffe0ff */
[----:B--2---:R-:W-:-:S07]  /*0950*/  DFMA R10, -R10, R18, R16 ;  /* 0x000000120a0a722b */ /* 0x004fce0000000110 */
[----:B------:R1:W-:Y:S03]  /*0960*/  STG.E.64 desc[UR6][R6.64+0x18], R10 ;  /* 0x0000180a06007986 */ /* 0x0003e6000c101b06 */
[----:B------:R-:W-:Y:S05]  /*0970*/  @P0 BRA `(.L_x_18) ;  /* 0xfffffffc00940947 */ /* 0x000fea000383ffff */
[----:B------:R-:W-:Y:S05]  /*0980*/  EXIT ;  /* 0x000000000000794d */ /* 0x000fea0003800000 */
.L_x_19:
        /* <DEDUP_REMOVED lines=15> */
.L_x_22:


//--------------------- .nv.shared.reserved.0     --------------------------
	.section	.nv.shared.reserved.0,"aw",@nobits
	.weak		__nv_reservedSMEM_offset_0_alias
	.size		__nv_reservedSMEM_offset_0_alias, 0, 64
	.other		__nv_reservedSMEM_offset_0_alias,@"STO_CUDA_RESERVED_SHARED STV_DEFAULT"
__nv_reservedSMEM_offset_0_alias:
	.zero		0
	.zero		64


//--------------------- .nv.constant0._Z10scaleIndexPdS_ii --------------------------
	.section	.nv.constant0._Z10scaleIndexPdS_ii,"a",@progbits
	.sectionflags	@""
	.align	4
.nv.constant0._Z10scaleIndexPdS_ii:
	.zero		920


//--------------------- .nv.constant0._Z11eliminationPdS_iii --------------------------
	.section	.nv.constant0._Z11eliminationPdS_iii,"a",@progbits
	.sectionflags	@""
	.align	4
.nv.constant0._Z11eliminationPdS_iii:
	.zero		924


//--------------------- SYMBOLS --------------------------

	.type		.nv.reservedSmem.offset0,@object
	.size		.nv.reservedSmem.offset0,0x4
